//
// Generated by NVIDIA NVVM Compiler
//
// Compiler Build ID: CL-36424714
// Cuda compilation tools, release 13.0, V13.0.88
// Based on NVVM 20.0.0
//

.version 9.0
.target sm_100
.address_size 64

	// .globl	_Z11warp_reducePf

.visible .entry _Z11warp_reducePf(
	.param .u64 .ptr .align 1 _Z11warp_reducePf_param_0
)
{
	.reg .pred 	%p<7>;
	.reg .b32 	%r<13>;
	.reg .b32 	%f<12>;
	.reg .b64 	%rd<7>;

	ld.param.u64 	%rd2, [_Z11warp_reducePf_param_0];
	cvta.to.global.u64 	%rd1, %rd2;
	mov.u32 	%r1, %tid.x;
	mul.wide.u32 	%rd3, %r1, 4;
	add.s64 	%rd4, %rd1, %rd3;
	ld.global.f32 	%f2, [%rd4];
	mov.b32 	%r2, %f2;
	shfl.sync.down.b32	%r3|%p1, %r2, 16, 31, -1;
	mov.b32 	%f3, %r3;
	add.f32 	%f4, %f2, %f3;
	mov.b32 	%r4, %f4;
	shfl.sync.down.b32	%r5|%p2, %r4, 8, 31, -1;
	mov.b32 	%f5, %r5;
	add.f32 	%f6, %f4, %f5;
	mov.b32 	%r6, %f6;
	shfl.sync.down.b32	%r7|%p3, %r6, 4, 31, -1;
	mov.b32 	%f7, %r7;
	add.f32 	%f8, %f6, %f7;
	mov.b32 	%r8, %f8;
	shfl.sync.down.b32	%r9|%p4, %r8, 2, 31, -1;
	mov.b32 	%f9, %r9;
	add.f32 	%f10, %f8, %f9;
	mov.b32 	%r10, %f10;
	shfl.sync.down.b32	%r11|%p5, %r10, 1, 31, -1;
	mov.b32 	%f11, %r11;
	add.f32 	%f1, %f10, %f11;
	setp.ne.s32 	%p6, %r1, 0;
	@%p6 bra 	$L__BB0_2;
	mov.u32 	%r12, %ctaid.x;
	mul.wide.u32 	%rd5, %r12, 4;
	add.s64 	%rd6, %rd1, %rd5;
	st.global.f32 	[%rd6], %f1;
$L__BB0_2:
	ret;

}


// ===== COMPILED SASS (sm_100) =====

	.target	sm_100

	.elftype	@"ET_EXEC"


//--------------------- .note.nv.tkinfo           --------------------------
	.section	.note.nv.tkinfo,"",@"SHT_NOTE"
	.sectionflags	@"SHF_NOTE_NV_TKINFO"
	.tkinfo
        /*0018*/ 	.word	0x00000002
        /*0030*/ 	.string	""
        /*0030*/ 	.string	"ptxas"
        /*0030*/ 	.string	"Cuda compilation tools, release 13.0, V13.0.88"
        /*0030*/ 	.string	"Build cuda_13.0.r13.0/compiler.36424714_0"
        /*0030*/ 	.string	"-arch sm_100 -m 64 "



//--------------------- .note.nv.cuinfo           --------------------------
	.section	.note.nv.cuinfo,"",@"SHT_NOTE"
	.sectionflags	@"SHF_NOTE_NV_CUINFO"
        /*0018*/ 	.short	0x0002
        /*001a*/ 	.short	0x0064
        /*001c*/ 	.short	0x0082
	.zero		2


//--------------------- .nv.info                  --------------------------
	.section	.nv.info,"",@"SHT_CUDA_INFO"
	.align	4


	//----- nvinfo : EIATTR_REGCOUNT
	.align		4
        /*0000*/ 	.byte	0x04, 0x2f
        /*0002*/ 	.short	(.L_1 - .L_0)
	.align		4
.L_0:
        /*0004*/ 	.word	index@(_Z11warp_reducePf)
        /*0008*/ 	.word	0x0000000e


	//----- nvinfo : EIATTR_FRAME_SIZE
	.align		4
.L_1:
        /*000c*/ 	.byte	0x04, 0x11
        /*000e*/ 	.short	(.L_3 - .L_2)
	.align		4
.L_2:
        /*0010*/ 	.word	index@(_Z11warp_reducePf)
        /*0014*/ 	.word	0x00000000


	//----- nvinfo : EIATTR_MIN_STACK_SIZE
	.align		4
.L_3:
        /*0018*/ 	.byte	0x04, 0x12
        /*001a*/ 	.short	(.L_5 - .L_4)
	.align		4
.L_4:
        /*001c*/ 	.word	index@(_Z11warp_reducePf)
        /*0020*/ 	.word	0x00000000
.L_5:


//--------------------- .nv.compat                --------------------------
	.section	.nv.compat,"",@"SHT_CUDA_COMPAT_INFO"
	.align	4
        /*0000*/ 	.byte	0x02, 0x09, 0x00, 0x00, 0x02, 0x02, 0x01, 0x00, 0x02, 0x05, 0x05, 0x00, 0x03, 0x07, 0x01, 0x01
        /*0010*/ 	.byte	0x02, 0x03, 0x00, 0x00, 0x02, 0x06, 0x01, 0x00, 0x04, 0x0b, 0x08, 0x00, 0x09, 0x00, 0x00, 0x00
        /*0020*/ 	.byte	0x00, 0x00, 0x00, 0x00


//--------------------- .nv.info._Z11warp_reducePf --------------------------
	.section	.nv.info._Z11warp_reducePf,"",@"SHT_CUDA_INFO"
	.sectionflags	@""
	.align	4


	//----- nvinfo : EIATTR_CUDA_API_VERSION
	.align		4
        /*0000*/ 	.byte	0x04, 0x37
        /*0002*/ 	.short	(.L_7 - .L_6)
.L_6:
        /*0004*/ 	.word	0x00000082


	//----- nvinfo : EIATTR_KPARAM_INFO
	.align		4
.L_7:
        /*0008*/ 	.byte	0x04, 0x17
        /*000a*/ 	.short	(.L_9 - .L_8)
.L_8:
        /*000c*/ 	.word	0x00000000
        /*0010*/ 	.short	0x0000
        /*0012*/ 	.short	0x0000
        /*0014*/ 	.byte	0x00, 0xf5, 0x21, 0x00


	//----- nvinfo : EIATTR_SPARSE_MMA_MASK
	.align		4
.L_9:
        /*0018*/ 	.byte	0x03, 0x50
        /*001a*/ 	.short	0x0000


	//----- nvinfo : EIATTR_MAXREG_COUNT
	.align		4
        /*001c*/ 	.byte	0x03, 0x1b
        /*001e*/ 	.short	0x00ff


	//----- nvinfo : EIATTR_MERCURY_ISA_VERSION
	.align		4
        /*0020*/ 	.byte	0x03, 0x5f
        /*0022*/ 	.short	0x0101


	//----- nvinfo : EIATTR_COOP_GROUP_MASK_REGIDS
	.align		4
        /*0024*/ 	.byte	0x04, 0x29
        /*0026*/ 	.short	(.L_11 - .L_10)


	//   ....[0]....
.L_10:
        /*0028*/ 	.word	0xffffffff


	//   ....[1]....
        /*002c*/ 	.word	0xffffffff


	//   ....[2]....
        /*0030*/ 	.word	0xffffffff


	//   ....[3]....
        /*0034*/ 	.word	0xffffffff


	//   ....[4]....
        /*0038*/ 	.word	0xffffffff


	//----- nvinfo : EIATTR_COOP_GROUP_INSTR_OFFSETS
	.align		4
.L_11:
        /*003c*/ 	.byte	0x04, 0x28
        /*003e*/ 	.short	(.L_13 - .L_12)


	//   ....[0]....
.L_12:
        /*0040*/ 	.word	0x00000070


	//   ....[1]....
        /*0044*/ 	.word	0x00000090


	//   ....[2]....
        /*0048*/ 	.word	0x000000b0


	//   ....[3]....
        /*004c*/ 	.word	0x000000d0


	//   ....[4]....
        /*0050*/ 	.word	0x000000f0


	//----- nvinfo : EIATTR_VRC_CTA_INIT_COUNT
	.align		4
.L_13:
        /*0054*/ 	.byte	0x02, 0x4a
	.zero		1
	.zero		1


	//----- nvinfo : EIATTR_EXIT_INSTR_OFFSETS
	.align		4
        /*0058*/ 	.byte	0x04, 0x1c
        /*005a*/ 	.short	(.L_15 - .L_14)


	//   ....[0]....
.L_14:
        /*005c*/ 	.word	0x00000100


	//   ....[1]....
        /*0060*/ 	.word	0x00000150


	//----- nvinfo : EIATTR_CBANK_PARAM_SIZE
	.align		4
.L_15:
        /*0064*/ 	.byte	0x03, 0x19
        /*0066*/ 	.short	0x0008


	//----- nvinfo : EIATTR_PARAM_CBANK
	.align		4
        /*0068*/ 	.byte	0x04, 0x0a
        /*006a*/ 	.short	(.L_17 - .L_16)
	.align		4
.L_16:
        /*006c*/ 	.word	index@(.nv.constant0._Z11warp_reducePf)
        /*0070*/ 	.short	0x0380
        /*0072*/ 	.short	0x0008


	//----- nvinfo : EIATTR_SW_WAR
	.align		4
.L_17:
        /*0074*/ 	.byte	0x04, 0x36
        /*0076*/ 	.short	(.L_19 - .L_18)
.L_18:
        /*0078*/ 	.word	0x00000008
.L_19:


//--------------------- .nv.callgraph             --------------------------
	.section	.nv.callgraph,"",@"SHT_CUDA_CALLGRAPH"
	.align	4
	.sectionentsize	8
	.align		4
        /*0000*/ 	.word	0x00000000
	.align		4
        /*0004*/ 	.word	0xffffffff
	.align		4
        /*0008*/ 	.word	0x00000000
	.align		4
        /*000c*/ 	.word	0xfffffffe
	.align		4
        /*0010*/ 	.word	0x00000000
	.align		4
        /*0014*/ 	.word	0xfffffffd
	.align		4
        /*0018*/ 	.word	0x00000000
	.align		4
        /*001c*/ 	.word	0xfffffffc


//--------------------- .text._Z11warp_reducePf   --------------------------
	.section	.text._Z11warp_reducePf,"ax",@progbits
	.align	128
        .global         _Z11warp_reducePf
        .type           _Z11warp_reducePf,@function
        .size           _Z11warp_reducePf,(.L_x_1 - _Z11warp_reducePf)
        .other          _Z11warp_reducePf,@"STO_CUDA_ENTRY STV_DEFAULT"
_Z11warp_reducePf:
.text._Z11warp_reducePf:
[----:B------:R-:W-:Y:S01]  /*0000*/  LDC R1, c[0x0][0x37c] ;  /* 0x0000df00ff017b82 */ /* 0x000fe20000000800 */
[----:B------:R-:W0:Y:S07]  /*0010*/  S2R R11, SR_TID.X ;  /* 0x00000000000b7919 */ /* 0x000e2e0000002100 */
[----:B------:R-:W0:Y:S01]  /*0020*/  LDC.64 R2, c[0x0][0x380] ;  /* 0x0000e000ff027b82 */ /* 0x000e220000000a00 */
[----:B------:R-:W1:Y:S01]  /*0030*/  LDCU.64 UR4, c[0x0][0x358] ;  /* 0x00006b00ff0477ac */ /* 0x000e620008000a00 */
[----:B0-----:R-:W-:-:S06]  /*0040*/  IMAD.WIDE.U32 R4, R11, 0x4, R2 ;  /* 0x000000040b047825 */ /* 0x001fcc00078e0002 */
[----:B-1----:R-:W2:Y:S01]  /*0050*/  LDG.E R4, desc[UR4][R4.64] ;  /* 0x0000000404047981 */ /* 0x002ea2000c1e1900 */
[----:B------:R-:W-:-:S03]  /*0060*/  ISETP.NE.AND P0, PT, R11, RZ, PT ;  /* 0x000000ff0b00720c */ /* 0x000fc60003f05270 */
[----:B--2---:R-:W0:Y:S02]  /*0070*/  SHFL.DOWN PT, R7, R4, 0x10, 0x1f ;  /* 0x0a001f0004077f89 */ /* 0x004e2400000e0000 */
[----:B0-----:R-:W-:-:S05]  /*0080*/  FADD R7, R4, R7 ;  /* 0x0000000704077221 */ /* 0x001fca0000000000 */
[----:B------:R-:W0:Y:S02]  /*0090*/  SHFL.DOWN PT, R0, R7, 0x8, 0x1f ;  /* 0x09001f0007007f89 */ /* 0x000e2400000e0000 */
[----:B0-----:R-:W-:-:S05]  /*00a0*/  FADD R0, R7, R0 ;  /* 0x0000000007007221 */ /* 0x001fca0000000000 */
[----:B------:R-:W0:Y:S02]  /*00b0*/  SHFL.DOWN PT, R9, R0, 0x4, 0x1f ;  /* 0x08801f0000097f89 */ /* 0x000e2400000e0000 */
[----:B0-----:R-:W-:-:S05]  /*00c0*/  FADD R9, R0, R9 ;  /* 0x0000000900097221 */ /* 0x001fca0000000000 */
[----:B------:R-:W0:Y:S02]  /*00d0*/  SHFL.DOWN PT, R6, R9, 0x2, 0x1f ;  /* 0x08401f0009067f89 */ /* 0x000e2400000e0000 */
[----:B0-----:R-:W-:-:S05]  /*00e0*/  FADD R6, R9, R6 ;  /* 0x0000000609067221 */ /* 0x001fca0000000000 */
[----:B------:R0:W1:Y:S01]  /*00f0*/  SHFL.DOWN PT, R11, R6, 0x1, 0x1f ;  /* 0x08201f00060b7f89 */ /* 0x00006200000e0000 */
[----:B------:R-:W-:Y:S05]  /*0100*/  @P0 EXIT ;  /* 0x000000000000094d */ /* 0x000fea0003800000 */
[----:B------:R-:W2:Y:S01]  /*0110*/  S2R R5, SR_CTAID.X ;  /* 0x0000000000057919 */ /* 0x000ea20000002500 */
[----:B-1----:R-:W-:Y:S01]  /*0120*/  FADD R11, R6, R11 ;  /* 0x0000000b060b7221 */ /* 0x002fe20000000000 */
[----:B--2---:R-:W-:-:S05]  /*0130*/  IMAD.WIDE.U32 R2, R5, 0x4, R2 ;  /* 0x0000000405027825 */ /* 0x004fca00078e0002 */
[----:B------:R-:W-:Y:S01]  /*0140*/  STG.E desc[UR4][R2.64], R11 ;  /* 0x0000000b02007986 */ /* 0x000fe2000c101904 */
[----:B------:R-:W-:Y:S05]  /*0150*/  EXIT ;  /* 0x000000000000794d */ /* 0x000fea0003800000 */
.L_x_0:
[----:B------:R-:W-:-:S00]  /*0160*/  BRA `(.L_x_0) ;  /* 0xfffffffc00fc7947 */ /* 0x000fc0000383ffff */
[----:B------:R-:W-:-:S00]  /*0170*/  NOP ;  /* 0x0000000000007918 */ /* 0x000fc00000000000 */
        /* <DEDUP_REMOVED lines=8> */
.L_x_1:


//--------------------- .nv.shared.reserved.0     --------------------------
	.section	.nv.shared.reserved.0,"aw",@nobits
	.weak		__nv_reservedSMEM_offset_0_alias
	.size		__nv_reservedSMEM_offset_0_alias, 0, 64
	.other		__nv_reservedSMEM_offset_0_alias,@"STO_CUDA_RESERVED_SHARED STV_DEFAULT"
__nv_reservedSMEM_offset_0_alias:
	.zero		0
	.zero		64


//--------------------- .nv.constant0._Z11warp_reducePf --------------------------
	.section	.nv.constant0._Z11warp_reducePf,"a",@progbits
	.sectionflags	@""
	.align	4
.nv.constant0._Z11warp_reducePf:
	.zero		904


//--------------------- SYMBOLS --------------------------

	.type		.nv.reservedSmem.offset0,@object
	.size		.nv.reservedSmem.offset0,0x4
